//
// Generated by NVIDIA NVVM Compiler
//
// Compiler Build ID: CL-36424714
// Cuda compilation tools, release 13.0, V13.0.88
// Based on NVVM 20.0.0
//

.version 9.0
.target sm_100
.address_size 64

	// .globl	_Z6init1dPi
.extern .func  (.param .b32 func_retval0) vprintf
(
	.param .b64 vprintf_param_0,
	.param .b64 vprintf_param_1
)
;
.global .align 1 .b8 $str[4] = {37, 100, 32};

.visible .entry _Z6init1dPi(
	.param .u64 .ptr .align 1 _Z6init1dPi_param_0
)
{
	.local .align 8 .b8 	__local_depot0[8];
	.reg .b64 	%SP;
	.reg .b64 	%SPL;
	.reg .b32 	%r<7>;
	.reg .b64 	%rd<9>;

	mov.u64 	%SPL, __local_depot0;
	cvta.local.u64 	%SP, %SPL;
	ld.param.u64 	%rd1, [_Z6init1dPi_param_0];
	cvta.to.global.u64 	%rd2, %rd1;
	add.u64 	%rd3, %SP, 0;
	add.u64 	%rd4, %SPL, 0;
	mov.u32 	%r1, %ctaid.x;
	mov.u32 	%r2, %ntid.x;
	mov.u32 	%r3, %tid.x;
	mad.lo.s32 	%r4, %r1, %r2, %r3;
	mul.wide.u32 	%rd5, %r4, 4;
	add.s64 	%rd6, %rd2, %rd5;
	st.global.u32 	[%rd6], %r4;
	st.local.u32 	[%rd4], %r4;
	mov.u64 	%rd7, $str;
	cvta.global.u64 	%rd8, %rd7;
	{ // callseq 0, 0
	.param .b64 param0;
	st.param.b64 	[param0], %rd8;
	.param .b64 param1;
	st.param.b64 	[param1], %rd3;
	.param .b32 retval0;
	call.uni (retval0), 
	vprintf, 
	(
	param0, 
	param1
	);
	ld.param.b32 	%r5, [retval0];
	} // callseq 0
	ret;

}


// ===== COMPILED SASS (sm_100) =====

	.target	sm_100

	.elftype	@"ET_EXEC"


//--------------------- .note.nv.tkinfo           --------------------------
	.section	.note.nv.tkinfo,"",@"SHT_NOTE"
	.sectionflags	@"SHF_NOTE_NV_TKINFO"
	.tkinfo
        /*0018*/ 	.word	0x00000002
        /*0030*/ 	.string	""
        /*0030*/ 	.string	"ptxas"
        /*0030*/ 	.string	"Cuda compilation tools, release 13.0, V13.0.88"
        /*0030*/ 	.string	"Build cuda_13.0.r13.0/compiler.36424714_0"
        /*0030*/ 	.string	"-arch sm_100 -m 64 "



//--------------------- .note.nv.cuinfo           --------------------------
	.section	.note.nv.cuinfo,"",@"SHT_NOTE"
	.sectionflags	@"SHF_NOTE_NV_CUINFO"
        /*0018*/ 	.short	0x0002
        /*001a*/ 	.short	0x0064
        /*001c*/ 	.short	0x0082
	.zero		2


//--------------------- .nv.info                  --------------------------
	.section	.nv.info,"",@"SHT_CUDA_INFO"
	.align	4


	//----- nvinfo : EIATTR_REGCOUNT
	.align		4
        /*0000*/ 	.byte	0x04, 0x2f
        /*0002*/ 	.short	(.L_2 - .L_1)
	.align		4
.L_1:
        /*0004*/ 	.word	index@(_Z6init1dPi)
        /*0008*/ 	.word	0x00000018


	//----- nvinfo : EIATTR_FRAME_SIZE
	.align		4
.L_2:
        /*000c*/ 	.byte	0x04, 0x11
        /*000e*/ 	.short	(.L_4 - .L_3)
	.align		4
.L_3:
        /*0010*/ 	.word	index@(_Z6init1dPi)
        /*0014*/ 	.word	0x00000008


	//----- nvinfo : EIATTR_MIN_STACK_SIZE
	.align		4
.L_4:
        /*0018*/ 	.byte	0x04, 0x12
        /*001a*/ 	.short	(.L_6 - .L_5)
	.align		4
.L_5:
        /*001c*/ 	.word	index@(_Z6init1dPi)
        /*0020*/ 	.word	0x00000008
.L_6:


//--------------------- .nv.compat                --------------------------
	.section	.nv.compat,"",@"SHT_CUDA_COMPAT_INFO"
	.align	4
        /*0000*/ 	.byte	0x02, 0x09, 0x00, 0x00, 0x02, 0x02, 0x01, 0x00, 0x02, 0x05, 0x05, 0x00, 0x03, 0x07, 0x01, 0x01
        /*0010*/ 	.byte	0x02, 0x03, 0x00, 0x00, 0x02, 0x06, 0x01, 0x00, 0x04, 0x0b, 0x08, 0x00, 0x09, 0x00, 0x00, 0x00
        /*0020*/ 	.byte	0x00, 0x00, 0x00, 0x00


//--------------------- .nv.info._Z6init1dPi      --------------------------
	.section	.nv.info._Z6init1dPi,"",@"SHT_CUDA_INFO"
	.sectionflags	@""
	.align	4


	//----- nvinfo : EIATTR_CUDA_API_VERSION
	.align		4
        /*0000*/ 	.byte	0x04, 0x37
        /*0002*/ 	.short	(.L_8 - .L_7)
.L_7:
        /*0004*/ 	.word	0x00000082


	//----- nvinfo : EIATTR_KPARAM_INFO
	.align		4
.L_8:
        /*0008*/ 	.byte	0x04, 0x17
        /*000a*/ 	.short	(.L_10 - .L_9)
.L_9:
        /*000c*/ 	.word	0x00000000
        /*0010*/ 	.short	0x0000
        /*0012*/ 	.short	0x0000
        /*0014*/ 	.byte	0x00, 0xf5, 0x21, 0x00


	//----- nvinfo : EIATTR_SPARSE_MMA_MASK
	.align		4
.L_10:
        /*0018*/ 	.byte	0x03, 0x50
        /*001a*/ 	.short	0x0000


	//----- nvinfo : EIATTR_MAXREG_COUNT
	.align		4
        /*001c*/ 	.byte	0x03, 0x1b
        /*001e*/ 	.short	0x00ff


	//----- nvinfo : EIATTR_EXTERNS
	.align		4
        /*0020*/ 	.byte	0x04, 0x0f
        /*0022*/ 	.short	(.L_12 - .L_11)


	//   ....[0]....
	.align		4
.L_11:
        /*0024*/ 	.word	index@(vprintf)


	//----- nvinfo : EIATTR_MERCURY_ISA_VERSION
	.align		4
.L_12:
        /*0028*/ 	.byte	0x03, 0x5f
        /*002a*/ 	.short	0x0101


	//----- nvinfo : EIATTR_VRC_CTA_INIT_COUNT
	.align		4
        /*002c*/ 	.byte	0x02, 0x4a
	.zero		1
	.zero		1


	//----- nvinfo : EIATTR_SYSCALL_OFFSETS
	.align		4
        /*0030*/ 	.byte	0x04, 0x46
        /*0032*/ 	.short	(.L_14 - .L_13)


	//   ....[0]....
.L_13:
        /*0034*/ 	.word	0x00000150


	//----- nvinfo : EIATTR_EXIT_INSTR_OFFSETS
	.align		4
.L_14:
        /*0038*/ 	.byte	0x04, 0x1c
        /*003a*/ 	.short	(.L_16 - .L_15)


	//   ....[0]....
.L_15:
        /*003c*/ 	.word	0x00000160


	//----- nvinfo : EIATTR_CBANK_PARAM_SIZE
	.align		4
.L_16:
        /*0040*/ 	.byte	0x03, 0x19
        /*0042*/ 	.short	0x0008


	//----- nvinfo : EIATTR_PARAM_CBANK
	.align		4
        /*0044*/ 	.byte	0x04, 0x0a
        /*0046*/ 	.short	(.L_18 - .L_17)
	.align		4
.L_17:
        /*0048*/ 	.word	index@(.nv.constant0._Z6init1dPi)
        /*004c*/ 	.short	0x0380
        /*004e*/ 	.short	0x0008


	//----- nvinfo : EIATTR_SW_WAR
	.align		4
.L_18:
        /*0050*/ 	.byte	0x04, 0x36
        /*0052*/ 	.short	(.L_20 - .L_19)
.L_19:
        /*0054*/ 	.word	0x00000008
.L_20:


//--------------------- .nv.callgraph             --------------------------
	.section	.nv.callgraph,"",@"SHT_CUDA_CALLGRAPH"
	.align	4
	.sectionentsize	8
	.align		4
        /*0000*/ 	.word	0x00000000
	.align		4
        /*0004*/ 	.word	0xffffffff
	.align		4
        /*0008*/ 	.word	index@(_Z6init1dPi)
	.align		4
        /*000c*/ 	.word	index@(vprintf)
	.align		4
        /*0010*/ 	.word	0x00000000
	.align		4
        /*0014*/ 	.word	0xfffffffe
	.align		4
        /*0018*/ 	.word	0x00000000
	.align		4
        /*001c*/ 	.word	0xfffffffd
	.align		4
        /*0020*/ 	.word	0x00000000
	.align		4
        /*0024*/ 	.word	0xfffffffc


//--------------------- .nv.constant4             --------------------------
	.section	.nv.constant4,"a",@progbits
	.align	8
	.align		8
.nv.constant4:
        /*0000*/ 	.dword	vprintf
	.align		8
        /*0008*/ 	.dword	$str


//--------------------- .text._Z6init1dPi         --------------------------
	.section	.text._Z6init1dPi,"ax",@progbits
	.align	128
        .global         _Z6init1dPi
        .type           _Z6init1dPi,@function
        .size           _Z6init1dPi,(.L_x_2 - _Z6init1dPi)
        .other          _Z6init1dPi,@"STO_CUDA_ENTRY STV_DEFAULT"
_Z6init1dPi:
.text._Z6init1dPi:
[----:B------:R-:W0:Y:S01]  /*0000*/  LDC R1, c[0x0][0x37c] ;  /* 0x0000df00ff017b82 */ /* 0x000e220000000800 */
[----:B------:R-:W1:Y:S01]  /*0010*/  S2R R5, SR_TID.X ;  /* 0x0000000000057919 */ /* 0x000e620000002100 */
[----:B------:R-:W2:Y:S06]  /*0020*/  LDCU UR7, c[0x0][0x2fc] ;  /* 0x00005f80ff0777ac */ /* 0x000eac0008000800 */
[----:B------:R-:W1:Y:S01]  /*0030*/  S2UR UR6, SR_CTAID.X ;  /* 0x00000000000679c3 */ /* 0x000e620000002500 */
[----:B------:R-:W-:Y:S01]  /*0040*/  MOV R8, 0x0 ;  /* 0x0000000000087802 */ /* 0x000fe20000000f00 */
[----:B0-----:R-:W-:Y:S01]  /*0050*/  VIADD R1, R1, 0xfffffff8 ;  /* 0xfffffff801017836 */ /* 0x001fe20000000000 */
[----:B------:R-:W0:Y:S01]  /*0060*/  LDCU.64 UR4, c[0x0][0x358] ;  /* 0x00006b00ff0477ac */ /* 0x000e220008000a00 */
[----:B------:R-:W3:Y:S04]  /*0070*/  LDCU.64 UR8, c[0x4][0x8] ;  /* 0x01000100ff0877ac */ /* 0x000ee80008000a00 */
[----:B------:R-:W1:Y:S08]  /*0080*/  LDC R0, c[0x0][0x360] ;  /* 0x0000d800ff007b82 */ /* 0x000e700000000800 */
[----:B------:R-:W4:Y:S08]  /*0090*/  LDC.64 R2, c[0x0][0x380] ;  /* 0x0000e000ff027b82 */ /* 0x000f300000000a00 */
[----:B------:R-:W5:Y:S01]  /*00a0*/  LDC.64 R8, c[0x4][R8] ;  /* 0x0100000008087b82 */ /* 0x000f620000000a00 */
[----:B---3--:R-:W-:-:S02]  /*00b0*/  IMAD.U32 R4, RZ, RZ, UR8 ;  /* 0x00000008ff047e24 */ /* 0x008fc4000f8e00ff */
[----:B-1----:R-:W-:Y:S01]  /*00c0*/  IMAD R0, R0, UR6, R5 ;  /* 0x0000000600007c24 */ /* 0x002fe2000f8e0205 */
[----:B------:R-:W1:Y:S01]  /*00d0*/  LDCU UR6, c[0x0][0x2f8] ;  /* 0x00005f00ff0677ac */ /* 0x000e620008000800 */
[----:B------:R-:W-:-:S03]  /*00e0*/  MOV R5, UR9 ;  /* 0x0000000900057c02 */ /* 0x000fc60008000f00 */
[----:B------:R3:W-:Y:S01]  /*00f0*/  STL [R1], R0 ;  /* 0x0000000001007387 */ /* 0x0007e20000100800 */
[----:B----4-:R-:W-:-:S05]  /*0100*/  IMAD.WIDE.U32 R2, R0, 0x4, R2 ;  /* 0x0000000400027825 */ /* 0x010fca00078e0002 */
[----:B0-----:R3:W-:Y:S01]  /*0110*/  STG.E desc[UR4][R2.64], R0 ;  /* 0x0000000002007986 */ /* 0x0017e2000c101904 */
[----:B-1----:R-:W-:-:S04]  /*0120*/  IADD3 R6, P0, PT, R1, UR6, RZ ;  /* 0x0000000601067c10 */ /* 0x002fc8000ff1e0ff */
[----:B--2--5:R-:W-:-:S09]  /*0130*/  IADD3.X R7, PT, PT, RZ, UR7, RZ, P0, !PT ;  /* 0x00000007ff077c10 */ /* 0x024fd200087fe4ff */
[----:B------:R-:W-:-:S07]  /*0140*/  LEPC R20, `(.L_x_0) ;  /* 0x000000001014794e */ /* 0x000fce0000000000 */
[----:B---3--:R-:W-:Y:S05]  /*0150*/  CALL.ABS.NOINC R8 ;  /* 0x0000000008007343 */ /* 0x008fea0003c00000 */
.L_x_0:
[----:B------:R-:W-:Y:S05]  /*0160*/  EXIT ;  /* 0x000000000000794d */ /* 0x000fea0003800000 */
.L_x_1:
[----:B------:R-:W-:-:S00]  /*0170*/  BRA `(.L_x_1) ;  /* 0xfffffffc00fc7947 */ /* 0x000fc0000383ffff */
[----:B------:R-:W-:-:S00]  /*0180*/  NOP ;  /* 0x0000000000007918 */ /* 0x000fc00000000000 */
[----:B------:R-:W-:-:S00]  /*0190*/  NOP ;  /* 0x0000000000007918 */ /* 0x000fc00000000000 */
[----:B------:R-:W-:-:S00]  /*01a0*/  NOP ;  /* 0x0000000000007918 */ /* 0x000fc00000000000 */
[----:B------:R-:W-:-:S00]  /*01b0*/  NOP ;  /* 0x0000000000007918 */ /* 0x000fc00000000000 */
[----:B------:R-:W-:-:S00]  /*01c0*/  NOP ;  /* 0x0000000000007918 */ /* 0x000fc00000000000 */
[----:B------:R-:W-:-:S00]  /*01d0*/  NOP ;  /* 0x0000000000007918 */ /* 0x000fc00000000000 */
[----:B------:R-:W-:-:S00]  /*01e0*/  NOP ;  /* 0x0000000000007918 */ /* 0x000fc00000000000 */
[----:B------:R-:W-:-:S00]  /*01f0*/  NOP ;  /* 0x0000000000007918 */ /* 0x000fc00000000000 */
.L_x_2:


//--------------------- .nv.global.init           --------------------------
	.section	.nv.global.init,"aw",@progbits
.nv.global.init:
	.type		$str,@object
	.size		$str,(.L_0 - $str)
$str:
        /*0000*/ 	.byte	0x25, 0x64, 0x20, 0x00
.L_0:


//--------------------- .nv.shared.reserved.0     --------------------------
	.section	.nv.shared.reserved.0,"aw",@nobits
	.weak		__nv_reservedSMEM_offset_0_alias
	.size		__nv_reservedSMEM_offset_0_alias, 0, 64
	.other		__nv_reservedSMEM_offset_0_alias,@"STO_CUDA_RESERVED_SHARED STV_DEFAULT"
__nv_reservedSMEM_offset_0_alias:
	.zero		0
	.zero		64


//--------------------- .nv.constant0._Z6init1dPi --------------------------
	.section	.nv.constant0._Z6init1dPi,"a",@progbits
	.sectionflags	@""
	.align	4
.nv.constant0._Z6init1dPi:
	.zero		904


//--------------------- SYMBOLS --------------------------

	.type		.nv.reservedSmem.offset0,@object
	.size		.nv.reservedSmem.offset0,0x4
	.type		vprintf,@function
